	.headerflags	@"EF_CUDA_TEXMODE_UNIFIED EF_CUDA_64BIT_ADDRESS EF_CUDA_ACCELERATORS EF_CUDA_SM90 EF_CUDA_VIRTUAL_SM(EF_CUDA_SM90)"
	.elftype	@"ET_EXEC"


//--------------------- .nv.info                  --------------------------
	.section	.nv.info,"",@"SHT_CUDA_INFO"
	.align	4


	//----- nvinfo : EIATTR_REGCOUNT
	.align		4
        /*0000*/ 	.byte	0x04, 0x2f
        /*0002*/ 	.short	(.L_2 - .L_1)
	.align		4
.L_1:
        /*0004*/ 	.word	index@(triton_poi_fused_native_layer_norm_3)
        /*0008*/ 	.word	0x00000010


	//----- nvinfo : EIATTR_MIN_STACK_SIZE
	.align		4
.L_2:
        /*000c*/ 	.byte	0x04, 0x12
        /*000e*/ 	.short	(.L_4 - .L_3)
	.align		4
.L_3:
        /*0010*/ 	.word	index@(triton_poi_fused_native_layer_norm_3)
        /*0014*/ 	.word	0x00000000


	//----- nvinfo : EIATTR_FRAME_SIZE
	.align		4
.L_4:
        /*0018*/ 	.byte	0x04, 0x11
        /*001a*/ 	.short	(.L_6 - .L_5)
	.align		4
.L_5:
        /*001c*/ 	.word	index@(triton_poi_fused_native_layer_norm_3)
        /*0020*/ 	.word	0x00000000


	//----- nvinfo : EIATTR_MIN_STACK_SIZE
	.align		4
.L_6:
        /*0024*/ 	.byte	0x04, 0x12
        /*0026*/ 	.short	(.L_8 - .L_7)
	.align		4
.L_7:
        /*0028*/ 	.word	index@(triton_poi_fused_native_layer_norm_3)
        /*002c*/ 	.word	0x00000000
.L_8:


//--------------------- .nv.info.triton_poi_fused_native_layer_norm_3 --------------------------
	.section	.nv.info.triton_poi_fused_native_layer_norm_3,"",@"SHT_CUDA_INFO"
	.sectionflags	@""
	.align	4


	//----- nvinfo : EIATTR_CUDA_API_VERSION
	.align		4
        /*0000*/ 	.byte	0x04, 0x37
        /*0002*/ 	.short	(.L_10 - .L_9)
.L_9:
        /*0004*/ 	.word	0x0000007c


	//----- nvinfo : EIATTR_KPARAM_INFO
	.align		4
.L_10:
        /*0008*/ 	.byte	0x04, 0x17
        /*000a*/ 	.short	(.L_12 - .L_11)
.L_11:
        /*000c*/ 	.word	0x00000000
        /*0010*/ 	.short	0x0003
        /*0012*/ 	.short	0x0018
        /*0014*/ 	.byte	0x00, 0xf0, 0x11, 0x00


	//----- nvinfo : EIATTR_KPARAM_INFO
	.align		4
.L_12:
        /*0018*/ 	.byte	0x04, 0x17
        /*001a*/ 	.short	(.L_14 - .L_13)
.L_13:
        /*001c*/ 	.word	0x00000000
        /*0020*/ 	.short	0x0002
        /*0022*/ 	.short	0x0010
        /*0024*/ 	.byte	0x00, 0xf4, 0x21, 0x00


	//----- nvinfo : EIATTR_KPARAM_INFO
	.align		4
.L_14:
        /*0028*/ 	.byte	0x04, 0x17
        /*002a*/ 	.short	(.L_16 - .L_15)
.L_15:
        /*002c*/ 	.word	0x00000000
        /*0030*/ 	.short	0x0001
        /*0032*/ 	.short	0x0008
        /*0034*/ 	.byte	0x00, 0xf4, 0x21, 0x00


	//----- nvinfo : EIATTR_KPARAM_INFO
	.align		4
.L_16:
        /*0038*/ 	.byte	0x04, 0x17
        /*003a*/ 	.short	(.L_18 - .L_17)
.L_17:
        /*003c*/ 	.word	0x00000000
        /*0040*/ 	.short	0x0000
        /*0042*/ 	.short	0x0000
        /*0044*/ 	.byte	0x00, 0xf4, 0x21, 0x00


	//----- nvinfo : EIATTR_SPARSE_MMA_MASK
	.align		4
.L_18:
        /*0048*/ 	.byte	0x03, 0x50
        /*004a*/ 	.short	0x0000


	//----- nvinfo : EIATTR_MAXREG_COUNT
	.align		4
        /*004c*/ 	.byte	0x03, 0x1b
        /*004e*/ 	.short	0x00ff


	//----- nvinfo : EIATTR_EXIT_INSTR_OFFSETS
	.align		4
        /*0050*/ 	.byte	0x04, 0x1c
        /*0052*/ 	.short	(.L_20 - .L_19)


	//   ....[0]....
.L_19:
        /*0054*/ 	.word	0x00000250


	//   ....[1]....
        /*0058*/ 	.word	0x00000290


	//----- nvinfo : EIATTR_REQNTID
	.align		4
.L_20:
        /*005c*/ 	.byte	0x04, 0x10
        /*005e*/ 	.short	(.L_22 - .L_21)
.L_21:
        /*0060*/ 	.word	0x00000020
        /*0064*/ 	.word	0x00000001
        /*0068*/ 	.word	0x00000001


	//----- nvinfo : EIATTR_CBANK_PARAM_SIZE
	.align		4
.L_22:
        /*006c*/ 	.byte	0x03, 0x19
        /*006e*/ 	.short	0x001c


	//----- nvinfo : EIATTR_PARAM_CBANK
	.align		4
        /*0070*/ 	.byte	0x04, 0x0a
        /*0072*/ 	.short	(.L_24 - .L_23)
	.align		4
.L_23:
        /*0074*/ 	.word	index@(.nv.constant0.triton_poi_fused_native_layer_norm_3)
        /*0078*/ 	.short	0x0210
        /*007a*/ 	.short	0x001c


	//----- nvinfo : EIATTR_SW_WAR
	.align		4
.L_24:
        /*007c*/ 	.byte	0x04, 0x36
        /*007e*/ 	.short	(.L_26 - .L_25)
.L_25:
        /*0080*/ 	.word	0x00000008
.L_26:


//--------------------- .nv.callgraph             --------------------------
	.section	.nv.callgraph,"",@"SHT_CUDA_CALLGRAPH"
	.align	4
	.sectionentsize	8
	.align		4
        /*0000*/ 	.word	0x00000000
	.align		4
        /*0004*/ 	.word	0xffffffff
	.align		4
        /*0008*/ 	.word	0x00000000
	.align		4
        /*000c*/ 	.word	0xfffffffe
	.align		4
        /*0010*/ 	.word	0x00000000
	.align		4
        /*0014*/ 	.word	0xfffffffd
	.align		4
        /*0018*/ 	.word	0x00000000
	.align		4
        /*001c*/ 	.word	0xfffffffc


//--------------------- .nv.constant4             --------------------------
	.section	.nv.constant4,"a",@progbits
	.align	8
	.align		8
.nv.constant4:
        /*0000*/ 	.dword	_$_str


//--------------------- .text.triton_poi_fused_native_layer_norm_3 --------------------------
	.section	.text.triton_poi_fused_native_layer_norm_3,"ax",@progbits
	.align	128
        .global         triton_poi_fused_native_layer_norm_3
        .type           triton_poi_fused_native_layer_norm_3,@function
        .size           triton_poi_fused_native_layer_norm_3,(.L_x_1 - triton_poi_fused_native_layer_norm_3)
        .other          triton_poi_fused_native_layer_norm_3,@"STO_CUDA_ENTRY STV_DEFAULT"
triton_poi_fused_native_layer_norm_3:
.text.triton_poi_fused_native_layer_norm_3:
[----:B------:R-:W0:Y:S02]  /*0000*/  LDC R1, c[0x0][0x28] ;  /* 0x00000a00ff017b82 */ /* 0x000e240000000800 */
[----:B------:R-:W1:Y:S01]  /*0010*/  S2R R10, SR_TID.X ;  /* 0x00000000000a7919 */ /* 0x000e620000002100 */
[----:B------:R-:W2:Y:S01]  /*0020*/  LDC.64 R2, c[0x0][0x210] ;  /* 0x00008400ff027b82 */ /* 0x000ea20000000a00 */
[----:B------:R-:W-:Y:S01]  /*0030*/  CS2R R6, SRZ ;  /* 0x0000000000067805 */ /* 0x000fe2000001ff00 */
[----:B------:R-:W-:Y:S01]  /*0040*/  ULDC.64 UR4, c[0x0][0x208] ;  /* 0x0000820000047ab9 */ /* 0x000fe20000000a00 */
[----:B------:R-:W3:Y:S01]  /*0050*/  S2R R9, SR_CTAID.X ;  /* 0x0000000000097919 */ /* 0x000ee20000002500 */
[----:B------:R-:W-:Y:S02]  /*0060*/  MOV R8, RZ ;  /* 0x000000ff00087202 */ /* 0x000fe40000000f00 */
[----:B-1----:R-:W-:-:S04]  /*0070*/  LOP3.LUT R0, R10, 0xf, RZ, 0xc0, !PT ;  /* 0x0000000f0a007812 */ /* 0x002fc800078ec0ff */
[----:B---3--:R-:W-:Y:S01]  /*0080*/  LEA R9, R9, R0, 0x4 ;  /* 0x0000000009097211 */ /* 0x008fe200078e20ff */
[----:B------:R-:W-:-:S03]  /*0090*/  HFMA2.MMA R0, -RZ, RZ, 0, 0 ;  /* 0x00000000ff007435 */ /* 0x000fc600000001ff */
[C---:B------:R-:W-:Y:S02]  /*00a0*/  ISETP.GE.AND P0, PT, R9.reuse, 0x10, PT ;  /* 0x000000100900780c */ /* 0x040fe40003f06270 */
[----:B------:R-:W-:-:S05]  /*00b0*/  SHF.L.U32 R5, R9, 0x2, RZ ;  /* 0x0000000209057819 */ /* 0x000fca00000006ff */
[----:B--2---:R-:W-:-:S06]  /*00c0*/  IMAD.WIDE R2, R5, 0x4, R2 ;  /* 0x0000000405027825 */ /* 0x004fcc00078e0202 */
[----:B------:R-:W2:Y:S04]  /*00d0*/  @!P0 LDG.E.EL R0, desc[UR4][R2.64] ;  /* 0x0000000402008981 */ /* 0x000ea8000c2e1900 */
[----:B------:R-:W2:Y:S04]  /*00e0*/  @!P0 LDG.E.EL R7, desc[UR4][R2.64+0x4] ;  /* 0x0000040402078981 */ /* 0x000ea8000c2e1900 */
[----:B------:R-:W3:Y:S04]  /*00f0*/  @!P0 LDG.E.EL R6, desc[UR4][R2.64+0x8] ;  /* 0x0000080402068981 */ /* 0x000ee8000c2e1900 */
[----:B------:R-:W4:Y:S01]  /*0100*/  @!P0 LDG.E.EL R8, desc[UR4][R2.64+0xc] ;  /* 0x00000c0402088981 */ /* 0x000f22000c2e1900 */
[----:B------:R-:W-:-:S04]  /*0110*/  LOP3.LUT P0, RZ, R10, 0x10, RZ, 0xc0, !PT ;  /* 0x000000100aff7812 */ /* 0x000fc8000780c0ff */
[----:B------:R-:W-:Y:S01]  /*0120*/  ISETP.LT.AND P0, PT, R9, 0x10, !P0 ;  /* 0x000000100900780c */ /* 0x000fe20004701270 */
[----:B--2---:R-:W-:-:S04]  /*0130*/  FADD R5, R7, R0 ;  /* 0x0000000007057221 */ /* 0x004fc80000000000 */
[----:B---3--:R-:W-:Y:S02]  /*0140*/  FADD R11, R5, R6 ;  /* 0x00000006050b7221 */ /* 0x008fe40000000000 */
[----:B------:R-:W1:Y:S02]  /*0150*/  LDC.64 R4, c[0x0][0x218] ;  /* 0x00008600ff047b82 */ /* 0x000e640000000a00 */
[----:B----4-:R-:W-:-:S04]  /*0160*/  FADD R11, R11, R8 ;  /* 0x000000080b0b7221 */ /* 0x010fc80000000000 */
[----:B------:R-:W-:-:S04]  /*0170*/  FMUL R13, R11, 0.25 ;  /* 0x3e8000000b0d7820 */ /* 0x000fc80000400000 */
[C---:B------:R-:W-:Y:S01]  /*0180*/  FADD R7, -R13.reuse, R7 ;  /* 0x000000070d077221 */ /* 0x040fe20000000100 */
[C---:B------:R-:W-:Y:S01]  /*0190*/  FADD R0, -R13.reuse, R0 ;  /* 0x000000000d007221 */ /* 0x040fe20000000100 */
[C---:B------:R-:W-:Y:S01]  /*01a0*/  FADD R6, -R13.reuse, R6 ;  /* 0x000000060d067221 */ /* 0x040fe20000000100 */
[----:B------:R-:W-:Y:S01]  /*01b0*/  FADD R11, -R13, R8 ;  /* 0x000000080d0b7221 */ /* 0x000fe20000000100 */
[----:B------:R-:W-:-:S04]  /*01c0*/  FMUL R7, R7, R7 ;  /* 0x0000000707077220 */ /* 0x000fc80000400000 */
[----:B------:R-:W-:-:S04]  /*01d0*/  FFMA R7, R0, R0, R7 ;  /* 0x0000000000077223 */ /* 0x000fc80000000007 */
[----:B------:R-:W-:Y:S02]  /*01e0*/  FFMA R0, R6, R6, R7 ;  /* 0x0000000606007223 */ /* 0x000fe40000000007 */
[----:B------:R-:W2:Y:S01]  /*01f0*/  LDC.64 R6, c[0x0][0x220] ;  /* 0x00008800ff067b82 */ /* 0x000ea20000000a00 */
[----:B-1----:R-:W-:Y:S01]  /*0200*/  IMAD.WIDE R2, R9, 0x4, R4 ;  /* 0x0000000409027825 */ /* 0x002fe200078e0204 */
[----:B------:R-:W-:-:S03]  /*0210*/  HFMA2.MMA R5, -RZ, RZ, 1.625, 0 ;  /* 0x3e800000ff057435 */ /* 0x000fc600000001ff */
[----:B------:R-:W-:Y:S01]  /*0220*/  FFMA R0, R11, R11, R0 ;  /* 0x0000000b0b007223 */ /* 0x000fe20000000000 */
[----:B------:R1:W-:Y:S06]  /*0230*/  @P0 STG.E desc[UR4][R2.64], R13 ;  /* 0x0000000d02000986 */ /* 0x0003ec000c101904 */
[----:B------:R-:W-:Y:S01]  /*0240*/  FFMA R0, R0, R5, 9.9999997473787516356e-06 ;  /* 0x3727c5ac00007423 */ /* 0x000fe20000000005 */
[----:B------:R-:W-:Y:S06]  /*0250*/  @!P0 EXIT ;  /* 0x000000000000894d */ /* 0x000fec0003800000 */
[----:B------:R-:W0:Y:S01]  /*0260*/  MUFU.RSQ R5, R0 ;  /* 0x0000000000057308 */ /* 0x000e220000001400 */
[----:B-12---:R-:W-:-:S05]  /*0270*/  IMAD.WIDE R2, R9, 0x4, R6 ;  /* 0x0000000409027825 */ /* 0x006fca00078e0206 */
[----:B0-----:R-:W-:Y:S01]  /*0280*/  STG.E desc[UR4][R2.64], R5 ;  /* 0x0000000502007986 */ /* 0x001fe2000c101904 */
[----:B------:R-:W-:Y:S05]  /*0290*/  EXIT ;  /* 0x000000000000794d */ /* 0x000fea0003800000 */
.L_x_0:
[----:B------:R-:W-:-:S00]  /*02a0*/  BRA `(.L_x_0) ;  /* 0xfffffffc00fc7947 */ /* 0x000fc0000383ffff */
[----:B------:R-:W-:-:S00]  /*02b0*/  NOP ;  /* 0x0000000000007918 */ /* 0x000fc00000000000 */
        /* <DEDUP_REMOVED lines=12> */
.L_x_1:


//--------------------- .nv.global.init           --------------------------
	.section	.nv.global.init,"aw",@progbits
.nv.global.init:
	.type		_$_str,@object
	.size		_$_str,(.L_0 - _$_str)
_$_str:
        /*0000*/ 	.byte	0x5f, 0x5f, 0x43, 0x55, 0x44, 0x41, 0x5f, 0x46, 0x54, 0x5a, 0x00
.L_0:


//--------------------- .nv.constant0.triton_poi_fused_native_layer_norm_3 --------------------------
	.section	.nv.constant0.triton_poi_fused_native_layer_norm_3,"a",@progbits
	.sectionflags	@""
	.align	4
.nv.constant0.triton_poi_fused_native_layer_norm_3:
	.zero		556
